//
// Generated by NVIDIA NVVM Compiler
//
// Compiler Build ID: CL-36424714
// Cuda compilation tools, release 13.0, V13.0.88
// Based on NVVM 20.0.0
//

.version 9.0
.target sm_100
.address_size 64

	// .globl	_Z10member_accv
.const .align 1 .b8 t1[1];
.const .align 4 .b8 const_angle[1440];
.const .align 4 .b8 const_float[2048];
.const .align 16 .b8 vec_d[16];
.const .align 8 .u64 const_ptr;
.const .align 4 .b8 const_init[20] = {1, 0, 0, 0, 2, 0, 0, 0, 3, 0, 0, 0, 7, 0, 0, 0, 8};
.const .align 4 .b8 incomplete_size_init[20] = {1, 0, 0, 0, 2, 0, 0, 0, 3, 0, 0, 0, 7, 0, 0, 0, 8};
.const .align 4 .b8 const_init_2d[100] = {1, 0, 0, 0, 2, 0, 0, 0, 3, 0, 0, 0, 7, 0, 0, 0, 8, 0, 0, 0, 2, 0, 0, 0, 4, 0, 0, 0, 5, 0, 0, 0, 8, 0, 0, 0, 2, 0, 0, 0, 4, 0, 0, 0, 7, 0, 0, 0, 8, 0, 0, 0, 0, 0, 0, 0, 0, 0, 0, 0, 1, 0, 0, 0, 3, 0, 0, 0, 0, 0, 0, 0, 0, 0, 0, 0, 0, 0, 0, 0, 4, 0, 0, 0, 0, 0, 0, 0, 56};
.const .align 4 .b8 incomplete_size_init_2d[24] = {1, 0, 0, 0, 2, 0, 0, 0, 3, 0, 0, 0, 4, 0, 0, 0, 5, 0, 0, 0, 6};
.const .align 4 .f32 const_one;
.const .align 4 .f32 C;
.const .align 4 .u32 d_a0 = 1;
.const .align 4 .u32 d_a1 = 2;
.const .align 4 .b8 const_array[40];

.visible .entry _Z10member_accv()
{


	ret;

}
	// .globl	_Z13simple_kernelPf
.visible .entry _Z13simple_kernelPf(
	.param .u64 .ptr .align 1 _Z13simple_kernelPf_param_0
)
{
	.reg .pred 	%p<2>;
	.reg .b32 	%r<5>;
	.reg .b32 	%f<5>;
	.reg .b64 	%rd<15>;

	ld.param.u64 	%rd1, [_Z13simple_kernelPf_param_0];
	mov.u32 	%r2, %ctaid.x;
	mov.u32 	%r3, %ntid.x;
	mov.u32 	%r4, %tid.x;
	mad.lo.s32 	%r1, %r2, %r3, %r4;
	ld.const.u64 	%rd2, [const_ptr];
	cvta.to.global.u64 	%rd3, %rd2;
	mul.wide.s32 	%rd4, %r1, 4;
	add.s64 	%rd5, %rd3, %rd4;
	st.global.u32 	[%rd5], %r1;
	setp.lt.s32 	%p1, %r1, 360;
	@%p1 bra 	$L__BB1_2;
	mov.u64 	%rd7, const_angle;
	add.s64 	%rd8, %rd7, %rd4;
	ld.const.f32 	%f4, [%rd8];
	bra.uni 	$L__BB1_3;
$L__BB1_2:
	mov.u64 	%rd10, const_angle;
	add.s64 	%rd11, %rd10, %rd4;
	ld.const.f32 	%f4, [%rd11];
$L__BB1_3:
	cvta.to.global.u64 	%rd12, %rd1;
	add.s64 	%rd14, %rd12, %rd4;
	st.global.f32 	[%rd14], %f4;
	ret;

}
	// .globl	_Z17simple_kernel_onePf
.visible .entry _Z17simple_kernel_onePf(
	.param .u64 .ptr .align 1 _Z17simple_kernel_onePf_param_0
)
{
	.reg .pred 	%p<2>;
	.reg .b32 	%r<5>;
	.reg .b32 	%f<4>;
	.reg .b64 	%rd<9>;

	ld.param.u64 	%rd1, [_Z17simple_kernel_onePf_param_0];
	mov.u32 	%r2, %ctaid.x;
	mov.u32 	%r3, %ntid.x;
	mov.u32 	%r4, %tid.x;
	mad.lo.s32 	%r1, %r2, %r3, %r4;
	setp.gt.s32 	%p1, %r1, 32;
	@%p1 bra 	$L__BB2_2;
	cvta.to.global.u64 	%rd2, %rd1;
	ld.const.f32 	%f1, [const_one];
	mul.wide.s32 	%rd3, %r1, 128;
	mov.u64 	%rd4, const_float;
	add.s64 	%rd5, %rd4, %rd3;
	mul.wide.s32 	%rd6, %r1, 4;
	add.s64 	%rd7, %rd5, %rd6;
	ld.const.f32 	%f2, [%rd7];
	add.f32 	%f3, %f1, %f2;
	add.s64 	%rd8, %rd2, %rd6;
	st.global.f32 	[%rd8], %f3;
$L__BB2_2:
	ret;

}
	// .globl	_Z3fooff
.visible .entry _Z3fooff(
	.param .f32 _Z3fooff_param_0,
	.param .f32 _Z3fooff_param_1
)
{


	ret;

}


// ===== COMPILED SASS (sm_100) =====

	.target	sm_100

	.elftype	@"ET_EXEC"


//--------------------- .note.nv.tkinfo           --------------------------
	.section	.note.nv.tkinfo,"",@"SHT_NOTE"
	.sectionflags	@"SHF_NOTE_NV_TKINFO"
	.tkinfo
        /*0018*/ 	.word	0x00000002
        /*0030*/ 	.string	""
        /*0030*/ 	.string	"ptxas"
        /*0030*/ 	.string	"Cuda compilation tools, release 13.0, V13.0.88"
        /*0030*/ 	.string	"Build cuda_13.0.r13.0/compiler.36424714_0"
        /*0030*/ 	.string	"-arch sm_100 -m 64 "



//--------------------- .note.nv.cuinfo           --------------------------
	.section	.note.nv.cuinfo,"",@"SHT_NOTE"
	.sectionflags	@"SHF_NOTE_NV_CUINFO"
        /*0018*/ 	.short	0x0002
        /*001a*/ 	.short	0x0064
        /*001c*/ 	.short	0x0082
	.zero		2


//--------------------- .nv.info                  --------------------------
	.section	.nv.info,"",@"SHT_CUDA_INFO"
	.align	4


	//----- nvinfo : EIATTR_REGCOUNT
	.align		4
        /*0000*/ 	.byte	0x04, 0x2f
        /*0002*/ 	.short	(.L_15 - .L_14)
	.align		4
.L_14:
        /*0004*/ 	.word	index@(_Z10member_accv)
        /*0008*/ 	.word	0x00000004


	//----- nvinfo : EIATTR_FRAME_SIZE
	.align		4
.L_15:
        /*000c*/ 	.byte	0x04, 0x11
        /*000e*/ 	.short	(.L_17 - .L_16)
	.align		4
.L_16:
        /*0010*/ 	.word	index@(_Z10member_accv)
        /*0014*/ 	.word	0x00000000


	//----- nvinfo : EIATTR_REGCOUNT
	.align		4
.L_17:
        /*0018*/ 	.byte	0x04, 0x2f
        /*001a*/ 	.short	(.L_19 - .L_18)
	.align		4
.L_18:
        /*001c*/ 	.word	index@(_Z13simple_kernelPf)
        /*0020*/ 	.word	0x0000000c


	//----- nvinfo : EIATTR_FRAME_SIZE
	.align		4
.L_19:
        /*0024*/ 	.byte	0x04, 0x11
        /*0026*/ 	.short	(.L_21 - .L_20)
	.align		4
.L_20:
        /*0028*/ 	.word	index@(_Z13simple_kernelPf)
        /*002c*/ 	.word	0x00000000


	//----- nvinfo : EIATTR_REGCOUNT
	.align		4
.L_21:
        /*0030*/ 	.byte	0x04, 0x2f
        /*0032*/ 	.short	(.L_23 - .L_22)
	.align		4
.L_22:
        /*0034*/ 	.word	index@(_Z17simple_kernel_onePf)
        /*0038*/ 	.word	0x00000008


	//----- nvinfo : EIATTR_FRAME_SIZE
	.align		4
.L_23:
        /*003c*/ 	.byte	0x04, 0x11
        /*003e*/ 	.short	(.L_25 - .L_24)
	.align		4
.L_24:
        /*0040*/ 	.word	index@(_Z17simple_kernel_onePf)
        /*0044*/ 	.word	0x00000000


	//----- nvinfo : EIATTR_REGCOUNT
	.align		4
.L_25:
        /*0048*/ 	.byte	0x04, 0x2f
        /*004a*/ 	.short	(.L_27 - .L_26)
	.align		4
.L_26:
        /*004c*/ 	.word	index@(_Z3fooff)
        /*0050*/ 	.word	0x00000004


	//----- nvinfo : EIATTR_FRAME_SIZE
	.align		4
.L_27:
        /*0054*/ 	.byte	0x04, 0x11
        /*0056*/ 	.short	(.L_29 - .L_28)
	.align		4
.L_28:
        /*0058*/ 	.word	index@(_Z3fooff)
        /*005c*/ 	.word	0x00000000


	//----- nvinfo : EIATTR_MIN_STACK_SIZE
	.align		4
.L_29:
        /*0060*/ 	.byte	0x04, 0x12
        /*0062*/ 	.short	(.L_31 - .L_30)
	.align		4
.L_30:
        /*0064*/ 	.word	index@(_Z3fooff)
        /*0068*/ 	.word	0x00000000


	//----- nvinfo : EIATTR_MIN_STACK_SIZE
	.align		4
.L_31:
        /*006c*/ 	.byte	0x04, 0x12
        /*006e*/ 	.short	(.L_33 - .L_32)
	.align		4
.L_32:
        /*0070*/ 	.word	index@(_Z17simple_kernel_onePf)
        /*0074*/ 	.word	0x00000000


	//----- nvinfo : EIATTR_MIN_STACK_SIZE
	.align		4
.L_33:
        /*0078*/ 	.byte	0x04, 0x12
        /*007a*/ 	.short	(.L_35 - .L_34)
	.align		4
.L_34:
        /*007c*/ 	.word	index@(_Z13simple_kernelPf)
        /*0080*/ 	.word	0x00000000


	//----- nvinfo : EIATTR_MIN_STACK_SIZE
	.align		4
.L_35:
        /*0084*/ 	.byte	0x04, 0x12
        /*0086*/ 	.short	(.L_37 - .L_36)
	.align		4
.L_36:
        /*0088*/ 	.word	index@(_Z10member_accv)
        /*008c*/ 	.word	0x00000000
.L_37:


//--------------------- .nv.compat                --------------------------
	.section	.nv.compat,"",@"SHT_CUDA_COMPAT_INFO"
	.align	4
        /*0000*/ 	.byte	0x02, 0x09, 0x00, 0x00, 0x02, 0x02, 0x01, 0x00, 0x02, 0x05, 0x05, 0x00, 0x03, 0x07, 0x01, 0x01
        /*0010*/ 	.byte	0x02, 0x03, 0x00, 0x00, 0x02, 0x06, 0x01, 0x00, 0x04, 0x0b, 0x08, 0x00, 0x09, 0x00, 0x00, 0x00
        /*0020*/ 	.byte	0x00, 0x00, 0x00, 0x00


//--------------------- .nv.info._Z3fooff         --------------------------
	.section	.nv.info._Z3fooff,"",@"SHT_CUDA_INFO"
	.sectionflags	@""
	.align	4


	//----- nvinfo : EIATTR_CUDA_API_VERSION
	.align		4
        /*0000*/ 	.byte	0x04, 0x37
        /*0002*/ 	.short	(.L_39 - .L_38)
.L_38:
        /*0004*/ 	.word	0x00000082


	//----- nvinfo : EIATTR_KPARAM_INFO
	.align		4
.L_39:
        /*0008*/ 	.byte	0x04, 0x17
        /*000a*/ 	.short	(.L_41 - .L_40)
.L_40:
        /*000c*/ 	.word	0x00000000
        /*0010*/ 	.short	0x0001
        /*0012*/ 	.short	0x0004
        /*0014*/ 	.byte	0x00, 0xf0, 0x11, 0x00


	//----- nvinfo : EIATTR_KPARAM_INFO
	.align		4
.L_41:
        /*0018*/ 	.byte	0x04, 0x17
        /*001a*/ 	.short	(.L_43 - .L_42)
.L_42:
        /*001c*/ 	.word	0x00000000
        /*0020*/ 	.short	0x0000
        /*0022*/ 	.short	0x0000
        /*0024*/ 	.byte	0x00, 0xf0, 0x11, 0x00


	//----- nvinfo : EIATTR_SPARSE_MMA_MASK
	.align		4
.L_43:
        /*0028*/ 	.byte	0x03, 0x50
        /*002a*/ 	.short	0x0000


	//----- nvinfo : EIATTR_MAXREG_COUNT
	.align		4
        /*002c*/ 	.byte	0x03, 0x1b
        /*002e*/ 	.short	0x00ff


	//----- nvinfo : EIATTR_MERCURY_ISA_VERSION
	.align		4
        /*0030*/ 	.byte	0x03, 0x5f
        /*0032*/ 	.short	0x0101


	//----- nvinfo : EIATTR_VRC_CTA_INIT_COUNT
	.align		4
        /*0034*/ 	.byte	0x02, 0x4a
	.zero		1
	.zero		1


	//----- nvinfo : EIATTR_EXIT_INSTR_OFFSETS
	.align		4
        /*0038*/ 	.byte	0x04, 0x1c
        /*003a*/ 	.short	(.L_45 - .L_44)


	//   ....[0]....
.L_44:
        /*003c*/ 	.word	0x00000010


	//----- nvinfo : EIATTR_CBANK_PARAM_SIZE
	.align		4
.L_45:
        /*0040*/ 	.byte	0x03, 0x19
        /*0042*/ 	.short	0x0008


	//----- nvinfo : EIATTR_PARAM_CBANK
	.align		4
        /*0044*/ 	.byte	0x04, 0x0a
        /*0046*/ 	.short	(.L_47 - .L_46)
	.align		4
.L_46:
        /*0048*/ 	.word	index@(.nv.constant0._Z3fooff)
        /*004c*/ 	.short	0x0380
        /*004e*/ 	.short	0x0008


	//----- nvinfo : EIATTR_SW_WAR
	.align		4
.L_47:
        /*0050*/ 	.byte	0x04, 0x36
        /*0052*/ 	.short	(.L_49 - .L_48)
.L_48:
        /*0054*/ 	.word	0x00000008
.L_49:


//--------------------- .nv.info._Z17simple_kernel_onePf --------------------------
	.section	.nv.info._Z17simple_kernel_onePf,"",@"SHT_CUDA_INFO"
	.sectionflags	@""
	.align	4


	//----- nvinfo : EIATTR_CUDA_API_VERSION
	.align		4
        /*0000*/ 	.byte	0x04, 0x37
        /*0002*/ 	.short	(.L_51 - .L_50)
.L_50:
        /*0004*/ 	.word	0x00000082


	//----- nvinfo : EIATTR_KPARAM_INFO
	.align		4
.L_51:
        /*0008*/ 	.byte	0x04, 0x17
        /*000a*/ 	.short	(.L_53 - .L_52)
.L_52:
        /*000c*/ 	.word	0x00000000
        /*0010*/ 	.short	0x0000
        /*0012*/ 	.short	0x0000
        /*0014*/ 	.byte	0x00, 0xf5, 0x21, 0x00


	//----- nvinfo : EIATTR_SPARSE_MMA_MASK
	.align		4
.L_53:
        /*0018*/ 	.byte	0x03, 0x50
        /*001a*/ 	.short	0x0000


	//----- nvinfo : EIATTR_MAXREG_COUNT
	.align		4
        /*001c*/ 	.byte	0x03, 0x1b
        /*001e*/ 	.short	0x00ff


	//----- nvinfo : EIATTR_MERCURY_ISA_VERSION
	.align		4
        /*0020*/ 	.byte	0x03, 0x5f
        /*0022*/ 	.short	0x0101


	//----- nvinfo : EIATTR_VRC_CTA_INIT_COUNT
	.align		4
        /*0024*/ 	.byte	0x02, 0x4a
	.zero		1
	.zero		1


	//----- nvinfo : EIATTR_EXIT_INSTR_OFFSETS
	.align		4
        /*0028*/ 	.byte	0x04, 0x1c
        /*002a*/ 	.short	(.L_55 - .L_54)


	//   ....[0]....
.L_54:
        /*002c*/ 	.word	0x00000060


	//   ....[1]....
        /*0030*/ 	.word	0x00000110


	//----- nvinfo : EIATTR_CBANK_PARAM_SIZE
	.align		4
.L_55:
        /*0034*/ 	.byte	0x03, 0x19
        /*0036*/ 	.short	0x0008


	//----- nvinfo : EIATTR_PARAM_CBANK
	.align		4
        /*0038*/ 	.byte	0x04, 0x0a
        /*003a*/ 	.short	(.L_57 - .L_56)
	.align		4
.L_56:
        /*003c*/ 	.word	index@(.nv.constant0._Z17simple_kernel_onePf)
        /*0040*/ 	.short	0x0380
        /*0042*/ 	.short	0x0008


	//----- nvinfo : EIATTR_SW_WAR
	.align		4
.L_57:
        /*0044*/ 	.byte	0x04, 0x36
        /*0046*/ 	.short	(.L_59 - .L_58)
.L_58:
        /*0048*/ 	.word	0x00000008
.L_59:


//--------------------- .nv.info._Z13simple_kernelPf --------------------------
	.section	.nv.info._Z13simple_kernelPf,"",@"SHT_CUDA_INFO"
	.sectionflags	@""
	.align	4


	//----- nvinfo : EIATTR_CUDA_API_VERSION
	.align		4
        /*0000*/ 	.byte	0x04, 0x37
        /*0002*/ 	.short	(.L_61 - .L_60)
.L_60:
        /*0004*/ 	.word	0x00000082


	//----- nvinfo : EIATTR_KPARAM_INFO
	.align		4
.L_61:
        /*0008*/ 	.byte	0x04, 0x17
        /*000a*/ 	.short	(.L_63 - .L_62)
.L_62:
        /*000c*/ 	.word	0x00000000
        /*0010*/ 	.short	0x0000
        /*0012*/ 	.short	0x0000
        /*0014*/ 	.byte	0x00, 0xf5, 0x21, 0x00


	//----- nvinfo : EIATTR_SPARSE_MMA_MASK
	.align		4
.L_63:
        /*0018*/ 	.byte	0x03, 0x50
        /*001a*/ 	.short	0x0000


	//----- nvinfo : EIATTR_MAXREG_COUNT
	.align		4
        /*001c*/ 	.byte	0x03, 0x1b
        /*001e*/ 	.short	0x00ff


	//----- nvinfo : EIATTR_MERCURY_ISA_VERSION
	.align		4
        /*0020*/ 	.byte	0x03, 0x5f
        /*0022*/ 	.short	0x0101


	//----- nvinfo : EIATTR_VRC_CTA_INIT_COUNT
	.align		4
        /*0024*/ 	.byte	0x02, 0x4a
	.zero		1
	.zero		1


	//----- nvinfo : EIATTR_EXIT_INSTR_OFFSETS
	.align		4
        /*0028*/ 	.byte	0x04, 0x1c
        /*002a*/ 	.short	(.L_65 - .L_64)


	//   ....[0]....
.L_64:
        /*002c*/ 	.word	0x00000120


	//----- nvinfo : EIATTR_CBANK_PARAM_SIZE
	.align		4
.L_65:
        /*0030*/ 	.byte	0x03, 0x19
        /*0032*/ 	.short	0x0008


	//----- nvinfo : EIATTR_PARAM_CBANK
	.align		4
        /*0034*/ 	.byte	0x04, 0x0a
        /*0036*/ 	.short	(.L_67 - .L_66)
	.align		4
.L_66:
        /*0038*/ 	.word	index@(.nv.constant0._Z13simple_kernelPf)
        /*003c*/ 	.short	0x0380
        /*003e*/ 	.short	0x0008


	//----- nvinfo : EIATTR_SW_WAR
	.align		4
.L_67:
        /*0040*/ 	.byte	0x04, 0x36
        /*0042*/ 	.short	(.L_69 - .L_68)
.L_68:
        /*0044*/ 	.word	0x00000008
.L_69:


//--------------------- .nv.info._Z10member_accv  --------------------------
	.section	.nv.info._Z10member_accv,"",@"SHT_CUDA_INFO"
	.sectionflags	@""
	.align	4


	//----- nvinfo : EIATTR_CUDA_API_VERSION
	.align		4
        /*0000*/ 	.byte	0x04, 0x37
        /*0002*/ 	.short	(.L_71 - .L_70)
.L_70:
        /*0004*/ 	.word	0x00000082


	//----- nvinfo : EIATTR_SPARSE_MMA_MASK
	.align		4
.L_71:
        /*0008*/ 	.byte	0x03, 0x50
        /*000a*/ 	.short	0x0000


	//----- nvinfo : EIATTR_MAXREG_COUNT
	.align		4
        /*000c*/ 	.byte	0x03, 0x1b
        /*000e*/ 	.short	0x00ff


	//----- nvinfo : EIATTR_MERCURY_ISA_VERSION
	.align		4
        /*0010*/ 	.byte	0x03, 0x5f
        /*0012*/ 	.short	0x0101


	//----- nvinfo : EIATTR_VRC_CTA_INIT_COUNT
	.align		4
        /*0014*/ 	.byte	0x02, 0x4a
	.zero		1
	.zero		1


	//----- nvinfo : EIATTR_EXIT_INSTR_OFFSETS
	.align		4
        /*0018*/ 	.byte	0x04, 0x1c
        /*001a*/ 	.short	(.L_73 - .L_72)


	//   ....[0]....
.L_72:
        /*001c*/ 	.word	0x00000010


	//----- nvinfo : EIATTR_SW_WAR
	.align		4
.L_73:
        /*0020*/ 	.byte	0x04, 0x36
        /*0022*/ 	.short	(.L_75 - .L_74)
.L_74:
        /*0024*/ 	.word	0x00000008
.L_75:


//--------------------- .nv.callgraph             --------------------------
	.section	.nv.callgraph,"",@"SHT_CUDA_CALLGRAPH"
	.align	4
	.sectionentsize	8
	.align		4
        /*0000*/ 	.word	0x00000000
	.align		4
        /*0004*/ 	.word	0xffffffff
	.align		4
        /*0008*/ 	.word	0x00000000
	.align		4
        /*000c*/ 	.word	0xfffffffe
	.align		4
        /*0010*/ 	.word	0x00000000
	.align		4
        /*0014*/ 	.word	0xfffffffd
	.align		4
        /*0018*/ 	.word	0x00000000
	.align		4
        /*001c*/ 	.word	0xfffffffc


//--------------------- .nv.constant3             --------------------------
	.section	.nv.constant3,"a",@progbits
	.align	16
.nv.constant3:
	.type		t1,@object
	.size		t1,(.L_0 - t1)
t1:
	.zero		1
.L_0:
	.zero		3
	.type		const_angle,@object
	.size		const_angle,(const_float - const_angle)
const_angle:
	.zero		1440
	.type		const_float,@object
	.size		const_float,(.L_2 - const_float)
const_float:
	.zero		2048
.L_2:
	.zero		12
	.type		vec_d,@object
	.size		vec_d,(const_ptr - vec_d)
vec_d:
	.zero		16
	.type		const_ptr,@object
	.size		const_ptr,(const_init - const_ptr)
const_ptr:
	.zero		8
	.type		const_init,@object
	.size		const_init,(incomplete_size_init - const_init)
const_init:
        /*0dc8*/ 	.byte	0x01, 0x00, 0x00, 0x00, 0x02, 0x00, 0x00, 0x00, 0x03, 0x00, 0x00, 0x00, 0x07, 0x00, 0x00, 0x00
        /*0dd8*/ 	.byte	0x08, 0x00, 0x00, 0x00
	.type		incomplete_size_init,@object
	.size		incomplete_size_init,(const_init_2d - incomplete_size_init)
incomplete_size_init:
        /*0ddc*/ 	.byte	0x01, 0x00, 0x00, 0x00, 0x02, 0x00, 0x00, 0x00, 0x03, 0x00, 0x00, 0x00, 0x07, 0x00, 0x00, 0x00
        /*0dec*/ 	.byte	0x08, 0x00, 0x00, 0x00
	.type		const_init_2d,@object
	.size		const_init_2d,(incomplete_size_init_2d - const_init_2d)
const_init_2d:
        /*0df0*/ 	.byte	0x01, 0x00, 0x00, 0x00, 0x02, 0x00, 0x00, 0x00, 0x03, 0x00, 0x00, 0x00, 0x07, 0x00, 0x00, 0x00
        /*0e00*/ 	.byte	0x08, 0x00, 0x00, 0x00, 0x02, 0x00, 0x00, 0x00, 0x04, 0x00, 0x00, 0x00, 0x05, 0x00, 0x00, 0x00
        /*0e10*/ 	.byte	0x08, 0x00, 0x00, 0x00, 0x02, 0x00, 0x00, 0x00, 0x04, 0x00, 0x00, 0x00, 0x07, 0x00, 0x00, 0x00
        /*0e20*/ 	.byte	0x08, 0x00, 0x00, 0x00, 0x00, 0x00, 0x00, 0x00, 0x00, 0x00, 0x00, 0x00, 0x01, 0x00, 0x00, 0x00
        /*0e30*/ 	.byte	0x03, 0x00, 0x00, 0x00, 0x00, 0x00, 0x00, 0x00, 0x00, 0x00, 0x00, 0x00, 0x00, 0x00, 0x00, 0x00
        /*0e40*/ 	.byte	0x04, 0x00, 0x00, 0x00, 0x00, 0x00, 0x00, 0x00, 0x38, 0x00, 0x00, 0x00, 0x00, 0x00, 0x00, 0x00
        /*0e50*/ 	.byte	0x00, 0x00, 0x00, 0x00
	.type		incomplete_size_init_2d,@object
	.size		incomplete_size_init_2d,(const_one - incomplete_size_init_2d)
incomplete_size_init_2d:
        /*0e54*/ 	.byte	0x01, 0x00, 0x00, 0x00, 0x02, 0x00, 0x00, 0x00, 0x03, 0x00, 0x00, 0x00, 0x04, 0x00, 0x00, 0x00
        /*0e64*/ 	.byte	0x05, 0x00, 0x00, 0x00, 0x06, 0x00, 0x00, 0x00
	.type		const_one,@object
	.size		const_one,(C - const_one)
const_one:
	.zero		4
	.type		C,@object
	.size		C,(d_a0 - C)
C:
	.zero		4
	.type		d_a0,@object
	.size		d_a0,(d_a1 - d_a0)
d_a0:
        /*0e74*/ 	.byte	0x01, 0x00, 0x00, 0x00
	.type		d_a1,@object
	.size		d_a1,(const_array - d_a1)
d_a1:
        /*0e78*/ 	.byte	0x02, 0x00, 0x00, 0x00
	.type		const_array,@object
	.size		const_array,(.L_13 - const_array)
const_array:
	.zero		40
.L_13:


//--------------------- .text._Z3fooff            --------------------------
	.section	.text._Z3fooff,"ax",@progbits
	.align	128
        .global         _Z3fooff
        .type           _Z3fooff,@function
        .size           _Z3fooff,(.L_x_4 - _Z3fooff)
        .other          _Z3fooff,@"STO_CUDA_ENTRY STV_DEFAULT"
_Z3fooff:
.text._Z3fooff:
[----:B------:R-:W-:Y:S01]  /*0000*/  LDC R1, c[0x0][0x37c] ;  /* 0x0000df00ff017b82 */ /* 0x000fe20000000800 */
[----:B------:R-:W-:Y:S05]  /*0010*/  EXIT ;  /* 0x000000000000794d */ /* 0x000fea0003800000 */
.L_x_0:
[----:B------:R-:W-:-:S00]  /*0020*/  BRA `(.L_x_0) ;  /* 0xfffffffc00fc7947 */ /* 0x000fc0000383ffff */
[----:B------:R-:W-:-:S00]  /*0030*/  NOP ;  /* 0x0000000000007918 */ /* 0x000fc00000000000 */
        /* <DEDUP_REMOVED lines=12> */
.L_x_4:


//--------------------- .text._Z17simple_kernel_onePf --------------------------
	.section	.text._Z17simple_kernel_onePf,"ax",@progbits
	.align	128
        .global         _Z17simple_kernel_onePf
        .type           _Z17simple_kernel_onePf,@function
        .size           _Z17simple_kernel_onePf,(.L_x_5 - _Z17simple_kernel_onePf)
        .other          _Z17simple_kernel_onePf,@"STO_CUDA_ENTRY STV_DEFAULT"
_Z17simple_kernel_onePf:
.text._Z17simple_kernel_onePf:
[----:B------:R-:W-:Y:S01]  /*0000*/  LDC R1, c[0x0][0x37c] ;  /* 0x0000df00ff017b82 */ /* 0x000fe20000000800 */
[----:B------:R-:W0:Y:S07]  /*0010*/  S2R R0, SR_TID.X ;  /* 0x0000000000007919 */ /* 0x000e2e0000002100 */
[----:B------:R-:W0:Y:S08]  /*0020*/  S2UR UR4, SR_CTAID.X ;  /* 0x00000000000479c3 */ /* 0x000e300000002500 */
[----:B------:R-:W0:Y:S02]  /*0030*/  LDC R5, c[0x0][0x360] ;  /* 0x0000d800ff057b82 */ /* 0x000e240000000800 */
[----:B0-----:R-:W-:-:S05]  /*0040*/  IMAD R5, R5, UR4, R0 ;  /* 0x0000000405057c24 */ /* 0x001fca000f8e0200 */
[----:B------:R-:W-:-:S13]  /*0050*/  ISETP.GT.AND P0, PT, R5, 0x20, PT ;  /* 0x000000200500780c */ /* 0x000fda0003f04270 */
[----:B------:R-:W-:Y:S05]  /*0060*/  @P0 EXIT ;  /* 0x000000000000094d */ /* 0x000fea0003800000 */
[----:B------:R-:W-:Y:S01]  /*0070*/  HFMA2 R0, -RZ, RZ, 0, 8.60691070556640625e-05 ;  /* 0x000005a4ff007431 */ /* 0x000fe200000001ff */
[----:B------:R-:W0:Y:S01]  /*0080*/  LDC.64 R2, c[0x0][0x380] ;  /* 0x0000e000ff027b82 */ /* 0x000e220000000a00 */
[----:B------:R-:W1:Y:S01]  /*0090*/  LDCU UR6, c[0x3][0xe6c] ;  /* 0x00c1cd80ff0677ac */ /* 0x000e620008000800 */
[----:B------:R-:W2:Y:S02]  /*00a0*/  LDCU.64 UR4, c[0x0][0x358] ;  /* 0x00006b00ff0477ac */ /* 0x000ea40008000a00 */
[----:B------:R-:W-:-:S05]  /*00b0*/  IMAD R0, R5, 0x80, R0 ;  /* 0x0000008005007824 */ /* 0x000fca00078e0200 */
[----:B------:R-:W-:-:S06]  /*00c0*/  LEA R0, R5, R0, 0x2 ;  /* 0x0000000005007211 */ /* 0x000fcc00078e10ff */
[----:B------:R-:W1:Y:S01]  /*00d0*/  LDC R0, c[0x3][R0] ;  /* 0x00c0000000007b82 */ /* 0x000e620000000800 */
[----:B0-----:R-:W-:-:S04]  /*00e0*/  IMAD.WIDE R2, R5, 0x4, R2 ;  /* 0x0000000405027825 */ /* 0x001fc800078e0202 */
[----:B-1----:R-:W-:-:S05]  /*00f0*/  FADD R5, R0, UR6 ;  /* 0x0000000600057e21 */ /* 0x002fca0008000000 */
[----:B--2---:R-:W-:Y:S01]  /*0100*/  STG.E desc[UR4][R2.64], R5 ;  /* 0x0000000502007986 */ /* 0x004fe2000c101904 */
[----:B------:R-:W-:Y:S05]  /*0110*/  EXIT ;  /* 0x000000000000794d */ /* 0x000fea0003800000 */
.L_x_1:
        /* <DEDUP_REMOVED lines=14> */
.L_x_5:


//--------------------- .text._Z13simple_kernelPf --------------------------
	.section	.text._Z13simple_kernelPf,"ax",@progbits
	.align	128
        .global         _Z13simple_kernelPf
        .type           _Z13simple_kernelPf,@function
        .size           _Z13simple_kernelPf,(.L_x_6 - _Z13simple_kernelPf)
        .other          _Z13simple_kernelPf,@"STO_CUDA_ENTRY STV_DEFAULT"
_Z13simple_kernelPf:
.text._Z13simple_kernelPf:
[----:B------:R-:W-:Y:S01]  /*0000*/  LDC R1, c[0x0][0x37c] ;  /* 0x0000df00ff017b82 */ /* 0x000fe20000000800 */
[----:B------:R-:W0:Y:S07]  /*0010*/  S2R R0, SR_TID.X ;  /* 0x0000000000007919 */ /* 0x000e2e0000002100 */
[----:B------:R-:W0:Y:S08]  /*0020*/  S2UR UR4, SR_CTAID.X ;  /* 0x00000000000479c3 */ /* 0x000e300000002500 */
[----:B------:R-:W0:Y:S08]  /*0030*/  LDC R7, c[0x0][0x360] ;  /* 0x0000d800ff077b82 */ /* 0x000e300000000800 */
[----:B------:R-:W1:Y:S08]  /*0040*/  LDC.64 R2, c[0x3][0xdc0] ;  /* 0x00c37000ff027b82 */ /* 0x000e700000000a00 */
[----:B------:R-:W2:Y:S01]  /*0050*/  LDC.64 R4, c[0x0][0x380] ;  /* 0x0000e000ff047b82 */ /* 0x000ea20000000a00 */
[----:B0-----:R-:W-:Y:S01]  /*0060*/  IMAD R7, R7, UR4, R0 ;  /* 0x0000000407077c24 */ /* 0x001fe2000f8e0200 */
[----:B------:R-:W0:Y:S04]  /*0070*/  LDCU.64 UR4, c[0x0][0x358] ;  /* 0x00006b00ff0477ac */ /* 0x000e280008000a00 */
[----:B------:R-:W-:-:S02]  /*0080*/  ISETP.GE.AND P0, PT, R7, 0x168, PT ;  /* 0x000001680700780c */ /* 0x000fc40003f06270 */
[C---:B------:R-:W-:Y:S01]  /*0090*/  SHF.L.U32 R0, R7.reuse, 0x2, RZ ;  /* 0x0000000207007819 */ /* 0x040fe200000006ff */
[----:B-1----:R-:W-:-:S04]  /*00a0*/  IMAD.WIDE R2, R7, 0x4, R2 ;  /* 0x0000000407027825 */ /* 0x002fc800078e0202 */
[----:B--2---:R-:W-:-:S06]  /*00b0*/  IMAD.WIDE R4, R7, 0x4, R4 ;  /* 0x0000000407047825 */ /* 0x004fcc00078e0204 */
[----:B------:R-:W1:Y:S01]  /*00c0*/  @P0 LDC R9, c[0x3][R0+0x4] ;  /* 0x00c0010000090b82 */ /* 0x000e620000000800 */
[----:B------:R-:W-:Y:S01]  /*00d0*/  @!P0 MOV R6, 0x4 ;  /* 0x0000000400068802 */ /* 0x000fe20000000f00 */
[----:B0-----:R-:W-:Y:S03]  /*00e0*/  STG.E desc[UR4][R2.64], R7 ;  /* 0x0000000702007986 */ /* 0x001fe6000c101904 */
[----:B------:R-:W-:-:S04]  /*00f0*/  @!P0 LEA R6, R7, R6, 0x2 ;  /* 0x0000000607068211 */ /* 0x000fc800078e10ff */
[----:B------:R-:W1:Y:S02]  /*0100*/  @!P0 LDC R9, c[0x3][R6] ;  /* 0x00c0000006098b82 */ /* 0x000e640000000800 */
[----:B-1----:R-:W-:Y:S01]  /*0110*/  STG.E desc[UR4][R4.64], R9 ;  /* 0x0000000904007986 */ /* 0x002fe2000c101904 */
[----:B------:R-:W-:Y:S05]  /*0120*/  EXIT ;  /* 0x000000000000794d */ /* 0x000fea0003800000 */
.L_x_2:
        /* <DEDUP_REMOVED lines=13> */
.L_x_6:


//--------------------- .text._Z10member_accv     --------------------------
	.section	.text._Z10member_accv,"ax",@progbits
	.align	128
        .global         _Z10member_accv
        .type           _Z10member_accv,@function
        .size           _Z10member_accv,(.L_x_7 - _Z10member_accv)
        .other          _Z10member_accv,@"STO_CUDA_ENTRY STV_DEFAULT"
_Z10member_accv:
.text._Z10member_accv:
[----:B------:R-:W-:Y:S01]  /*0000*/  LDC R1, c[0x0][0x37c] ;  /* 0x0000df00ff017b82 */ /* 0x000fe20000000800 */
[----:B------:R-:W-:Y:S05]  /*0010*/  EXIT ;  /* 0x000000000000794d */ /* 0x000fea0003800000 */
.L_x_3:
        /* <DEDUP_REMOVED lines=14> */
.L_x_7:


//--------------------- .nv.shared.reserved.0     --------------------------
	.section	.nv.shared.reserved.0,"aw",@nobits
	.weak		__nv_reservedSMEM_offset_0_alias
	.size		__nv_reservedSMEM_offset_0_alias, 0, 64
	.other		__nv_reservedSMEM_offset_0_alias,@"STO_CUDA_RESERVED_SHARED STV_DEFAULT"
__nv_reservedSMEM_offset_0_alias:
	.zero		0
	.zero		64


//--------------------- .nv.constant0._Z3fooff    --------------------------
	.section	.nv.constant0._Z3fooff,"a",@progbits
	.sectionflags	@""
	.align	4
.nv.constant0._Z3fooff:
	.zero		904


//--------------------- .nv.constant0._Z17simple_kernel_onePf --------------------------
	.section	.nv.constant0._Z17simple_kernel_onePf,"a",@progbits
	.sectionflags	@""
	.align	4
.nv.constant0._Z17simple_kernel_onePf:
	.zero		904


//--------------------- .nv.constant0._Z13simple_kernelPf --------------------------
	.section	.nv.constant0._Z13simple_kernelPf,"a",@progbits
	.sectionflags	@""
	.align	4
.nv.constant0._Z13simple_kernelPf:
	.zero		904


//--------------------- .nv.constant0._Z10member_accv --------------------------
	.section	.nv.constant0._Z10member_accv,"a",@progbits
	.sectionflags	@""
	.align	4
.nv.constant0._Z10member_accv:
	.zero		896


//--------------------- SYMBOLS --------------------------

	.type		.nv.reservedSmem.offset0,@object
	.size		.nv.reservedSmem.offset0,0x4
